//
// Generated by NVIDIA NVVM Compiler
//
// Compiler Build ID: CL-36424714
// Cuda compilation tools, release 13.0, V13.0.88
// Based on NVVM 20.0.0
//

.version 9.0
.target sm_100
.address_size 64

	// .globl	_Z13matvec_kernelPfS_S_i

.visible .entry _Z13matvec_kernelPfS_S_i(
	.param .u64 .ptr .align 1 _Z13matvec_kernelPfS_S_i_param_0,
	.param .u64 .ptr .align 1 _Z13matvec_kernelPfS_S_i_param_1,
	.param .u64 .ptr .align 1 _Z13matvec_kernelPfS_S_i_param_2,
	.param .u32 _Z13matvec_kernelPfS_S_i_param_3
)
{
	.reg .pred 	%p<11>;
	.reg .b32 	%r<37>;
	.reg .b32 	%f<112>;
	.reg .b64 	%rd<31>;

	ld.param.u64 	%rd11, [_Z13matvec_kernelPfS_S_i_param_0];
	ld.param.u64 	%rd12, [_Z13matvec_kernelPfS_S_i_param_1];
	ld.param.u64 	%rd10, [_Z13matvec_kernelPfS_S_i_param_2];
	ld.param.u32 	%r23, [_Z13matvec_kernelPfS_S_i_param_3];
	cvta.to.global.u64 	%rd1, %rd12;
	cvta.to.global.u64 	%rd2, %rd11;
	mov.u32 	%r24, %ctaid.x;
	mov.u32 	%r25, %ntid.x;
	mov.u32 	%r26, %tid.x;
	mad.lo.s32 	%r1, %r24, %r25, %r26;
	setp.ge.s32 	%p1, %r1, %r23;
	@%p1 bra 	$L__BB0_15;
	setp.lt.s32 	%p2, %r23, 1;
	mov.f32 	%f111, 0f00000000;
	@%p2 bra 	$L__BB0_14;
	mul.lo.s32 	%r2, %r23, %r1;
	and.b32  	%r3, %r23, 15;
	setp.lt.u32 	%p3, %r23, 16;
	mov.f32 	%f111, 0f00000000;
	mov.b32 	%r33, 0;
	@%p3 bra 	$L__BB0_5;
	and.b32  	%r33, %r23, 2147483632;
	neg.s32 	%r31, %r33;
	add.s64 	%rd3, %rd2, 32;
	add.s64 	%rd29, %rd1, 32;
	mov.f32 	%f111, 0f00000000;
	mov.u32 	%r30, %r2;
$L__BB0_4:
	.pragma "nounroll";
	mul.wide.s32 	%rd13, %r30, 4;
	add.s64 	%rd14, %rd3, %rd13;
	ld.global.f32 	%f18, [%rd14+-32];
	ld.global.f32 	%f19, [%rd29+-32];
	fma.rn.f32 	%f20, %f18, %f19, %f111;
	ld.global.f32 	%f21, [%rd14+-28];
	ld.global.f32 	%f22, [%rd29+-28];
	fma.rn.f32 	%f23, %f21, %f22, %f20;
	ld.global.f32 	%f24, [%rd14+-24];
	ld.global.f32 	%f25, [%rd29+-24];
	fma.rn.f32 	%f26, %f24, %f25, %f23;
	ld.global.f32 	%f27, [%rd14+-20];
	ld.global.f32 	%f28, [%rd29+-20];
	fma.rn.f32 	%f29, %f27, %f28, %f26;
	ld.global.f32 	%f30, [%rd14+-16];
	ld.global.f32 	%f31, [%rd29+-16];
	fma.rn.f32 	%f32, %f30, %f31, %f29;
	ld.global.f32 	%f33, [%rd14+-12];
	ld.global.f32 	%f34, [%rd29+-12];
	fma.rn.f32 	%f35, %f33, %f34, %f32;
	ld.global.f32 	%f36, [%rd14+-8];
	ld.global.f32 	%f37, [%rd29+-8];
	fma.rn.f32 	%f38, %f36, %f37, %f35;
	ld.global.f32 	%f39, [%rd14+-4];
	ld.global.f32 	%f40, [%rd29+-4];
	fma.rn.f32 	%f41, %f39, %f40, %f38;
	ld.global.f32 	%f42, [%rd14];
	ld.global.f32 	%f43, [%rd29];
	fma.rn.f32 	%f44, %f42, %f43, %f41;
	ld.global.f32 	%f45, [%rd14+4];
	ld.global.f32 	%f46, [%rd29+4];
	fma.rn.f32 	%f47, %f45, %f46, %f44;
	ld.global.f32 	%f48, [%rd14+8];
	ld.global.f32 	%f49, [%rd29+8];
	fma.rn.f32 	%f50, %f48, %f49, %f47;
	ld.global.f32 	%f51, [%rd14+12];
	ld.global.f32 	%f52, [%rd29+12];
	fma.rn.f32 	%f53, %f51, %f52, %f50;
	ld.global.f32 	%f54, [%rd14+16];
	ld.global.f32 	%f55, [%rd29+16];
	fma.rn.f32 	%f56, %f54, %f55, %f53;
	ld.global.f32 	%f57, [%rd14+20];
	ld.global.f32 	%f58, [%rd29+20];
	fma.rn.f32 	%f59, %f57, %f58, %f56;
	ld.global.f32 	%f60, [%rd14+24];
	ld.global.f32 	%f61, [%rd29+24];
	fma.rn.f32 	%f62, %f60, %f61, %f59;
	ld.global.f32 	%f63, [%rd14+28];
	ld.global.f32 	%f64, [%rd29+28];
	fma.rn.f32 	%f111, %f63, %f64, %f62;
	add.s32 	%r31, %r31, 16;
	add.s32 	%r30, %r30, 16;
	add.s64 	%rd29, %rd29, 64;
	setp.ne.s32 	%p4, %r31, 0;
	@%p4 bra 	$L__BB0_4;
$L__BB0_5:
	setp.eq.s32 	%p5, %r3, 0;
	@%p5 bra 	$L__BB0_14;
	and.b32  	%r11, %r23, 7;
	setp.lt.u32 	%p6, %r3, 8;
	@%p6 bra 	$L__BB0_8;
	add.s32 	%r28, %r33, %r2;
	mul.wide.s32 	%rd15, %r28, 4;
	add.s64 	%rd16, %rd2, %rd15;
	ld.global.f32 	%f66, [%rd16];
	mul.wide.u32 	%rd17, %r33, 4;
	add.s64 	%rd18, %rd1, %rd17;
	ld.global.f32 	%f67, [%rd18];
	fma.rn.f32 	%f68, %f66, %f67, %f111;
	ld.global.f32 	%f69, [%rd16+4];
	ld.global.f32 	%f70, [%rd18+4];
	fma.rn.f32 	%f71, %f69, %f70, %f68;
	ld.global.f32 	%f72, [%rd16+8];
	ld.global.f32 	%f73, [%rd18+8];
	fma.rn.f32 	%f74, %f72, %f73, %f71;
	ld.global.f32 	%f75, [%rd16+12];
	ld.global.f32 	%f76, [%rd18+12];
	fma.rn.f32 	%f77, %f75, %f76, %f74;
	ld.global.f32 	%f78, [%rd16+16];
	ld.global.f32 	%f79, [%rd18+16];
	fma.rn.f32 	%f80, %f78, %f79, %f77;
	ld.global.f32 	%f81, [%rd16+20];
	ld.global.f32 	%f82, [%rd18+20];
	fma.rn.f32 	%f83, %f81, %f82, %f80;
	ld.global.f32 	%f84, [%rd16+24];
	ld.global.f32 	%f85, [%rd18+24];
	fma.rn.f32 	%f86, %f84, %f85, %f83;
	ld.global.f32 	%f87, [%rd16+28];
	ld.global.f32 	%f88, [%rd18+28];
	fma.rn.f32 	%f111, %f87, %f88, %f86;
	add.s32 	%r33, %r33, 8;
$L__BB0_8:
	setp.eq.s32 	%p7, %r11, 0;
	@%p7 bra 	$L__BB0_14;
	and.b32  	%r14, %r23, 3;
	setp.lt.u32 	%p8, %r11, 4;
	@%p8 bra 	$L__BB0_11;
	add.s32 	%r29, %r33, %r2;
	mul.wide.s32 	%rd19, %r29, 4;
	add.s64 	%rd20, %rd2, %rd19;
	ld.global.f32 	%f90, [%rd20];
	mul.wide.u32 	%rd21, %r33, 4;
	add.s64 	%rd22, %rd1, %rd21;
	ld.global.f32 	%f91, [%rd22];
	fma.rn.f32 	%f92, %f90, %f91, %f111;
	ld.global.f32 	%f93, [%rd20+4];
	ld.global.f32 	%f94, [%rd22+4];
	fma.rn.f32 	%f95, %f93, %f94, %f92;
	ld.global.f32 	%f96, [%rd20+8];
	ld.global.f32 	%f97, [%rd22+8];
	fma.rn.f32 	%f98, %f96, %f97, %f95;
	ld.global.f32 	%f99, [%rd20+12];
	ld.global.f32 	%f100, [%rd22+12];
	fma.rn.f32 	%f111, %f99, %f100, %f98;
	add.s32 	%r33, %r33, 4;
$L__BB0_11:
	setp.eq.s32 	%p9, %r14, 0;
	@%p9 bra 	$L__BB0_14;
	mul.wide.u32 	%rd23, %r33, 4;
	add.s64 	%rd30, %rd1, %rd23;
	add.s32 	%r36, %r33, %r2;
	neg.s32 	%r35, %r14;
$L__BB0_13:
	.pragma "nounroll";
	mul.wide.s32 	%rd24, %r36, 4;
	add.s64 	%rd25, %rd2, %rd24;
	ld.global.f32 	%f101, [%rd25];
	ld.global.f32 	%f102, [%rd30];
	fma.rn.f32 	%f111, %f101, %f102, %f111;
	add.s64 	%rd30, %rd30, 4;
	add.s32 	%r36, %r36, 1;
	add.s32 	%r35, %r35, 1;
	setp.ne.s32 	%p10, %r35, 0;
	@%p10 bra 	$L__BB0_13;
$L__BB0_14:
	cvta.to.global.u64 	%rd26, %rd10;
	mul.wide.s32 	%rd27, %r1, 4;
	add.s64 	%rd28, %rd26, %rd27;
	st.global.f32 	[%rd28], %f111;
$L__BB0_15:
	ret;

}


// ===== COMPILED SASS (sm_100) =====

	.target	sm_100

	.elftype	@"ET_EXEC"


//--------------------- .note.nv.tkinfo           --------------------------
	.section	.note.nv.tkinfo,"",@"SHT_NOTE"
	.sectionflags	@"SHF_NOTE_NV_TKINFO"
	.tkinfo
        /*0018*/ 	.word	0x00000002
        /*0030*/ 	.string	""
        /*0030*/ 	.string	"ptxas"
        /*0030*/ 	.string	"Cuda compilation tools, release 13.0, V13.0.88"
        /*0030*/ 	.string	"Build cuda_13.0.r13.0/compiler.36424714_0"
        /*0030*/ 	.string	"-arch sm_100 -m 64 "



//--------------------- .note.nv.cuinfo           --------------------------
	.section	.note.nv.cuinfo,"",@"SHT_NOTE"
	.sectionflags	@"SHF_NOTE_NV_CUINFO"
        /*0018*/ 	.short	0x0002
        /*001a*/ 	.short	0x0064
        /*001c*/ 	.short	0x0082
	.zero		2


//--------------------- .nv.info                  --------------------------
	.section	.nv.info,"",@"SHT_CUDA_INFO"
	.align	4


	//----- nvinfo : EIATTR_REGCOUNT
	.align		4
        /*0000*/ 	.byte	0x04, 0x2f
        /*0002*/ 	.short	(.L_1 - .L_0)
	.align		4
.L_0:
        /*0004*/ 	.word	index@(_Z13matvec_kernelPfS_S_i)
        /*0008*/ 	.word	0x0000001e


	//----- nvinfo : EIATTR_FRAME_SIZE
	.align		4
.L_1:
        /*000c*/ 	.byte	0x04, 0x11
        /*000e*/ 	.short	(.L_3 - .L_2)
	.align		4
.L_2:
        /*0010*/ 	.word	index@(_Z13matvec_kernelPfS_S_i)
        /*0014*/ 	.word	0x00000000


	//----- nvinfo : EIATTR_MIN_STACK_SIZE
	.align		4
.L_3:
        /*0018*/ 	.byte	0x04, 0x12
        /*001a*/ 	.short	(.L_5 - .L_4)
	.align		4
.L_4:
        /*001c*/ 	.word	index@(_Z13matvec_kernelPfS_S_i)
        /*0020*/ 	.word	0x00000000
.L_5:


//--------------------- .nv.compat                --------------------------
	.section	.nv.compat,"",@"SHT_CUDA_COMPAT_INFO"
	.align	4
        /*0000*/ 	.byte	0x02, 0x09, 0x00, 0x00, 0x02, 0x02, 0x01, 0x00, 0x02, 0x05, 0x05, 0x00, 0x03, 0x07, 0x01, 0x01
        /*0010*/ 	.byte	0x02, 0x03, 0x00, 0x00, 0x02, 0x06, 0x01, 0x00, 0x04, 0x0b, 0x08, 0x00, 0x09, 0x00, 0x00, 0x00
        /*0020*/ 	.byte	0x00, 0x00, 0x00, 0x00


//--------------------- .nv.info._Z13matvec_kernelPfS_S_i --------------------------
	.section	.nv.info._Z13matvec_kernelPfS_S_i,"",@"SHT_CUDA_INFO"
	.sectionflags	@""
	.align	4


	//----- nvinfo : EIATTR_CUDA_API_VERSION
	.align		4
        /*0000*/ 	.byte	0x04, 0x37
        /*0002*/ 	.short	(.L_7 - .L_6)
.L_6:
        /*0004*/ 	.word	0x00000082


	//----- nvinfo : EIATTR_KPARAM_INFO
	.align		4
.L_7:
        /*0008*/ 	.byte	0x04, 0x17
        /*000a*/ 	.short	(.L_9 - .L_8)
.L_8:
        /*000c*/ 	.word	0x00000000
        /*0010*/ 	.short	0x0003
        /*0012*/ 	.short	0x0018
        /*0014*/ 	.byte	0x00, 0xf0, 0x11, 0x00


	//----- nvinfo : EIATTR_KPARAM_INFO
	.align		4
.L_9:
        /*0018*/ 	.byte	0x04, 0x17
        /*001a*/ 	.short	(.L_11 - .L_10)
.L_10:
        /*001c*/ 	.word	0x00000000
        /*0020*/ 	.short	0x0002
        /*0022*/ 	.short	0x0010
        /*0024*/ 	.byte	0x00, 0xf5, 0x21, 0x00


	//----- nvinfo : EIATTR_KPARAM_INFO
	.align		4
.L_11:
        /*0028*/ 	.byte	0x04, 0x17
        /*002a*/ 	.short	(.L_13 - .L_12)
.L_12:
        /*002c*/ 	.word	0x00000000
        /*0030*/ 	.short	0x0001
        /*0032*/ 	.short	0x0008
        /*0034*/ 	.byte	0x00, 0xf5, 0x21, 0x00


	//----- nvinfo : EIATTR_KPARAM_INFO
	.align		4
.L_13:
        /*0038*/ 	.byte	0x04, 0x17
        /*003a*/ 	.short	(.L_15 - .L_14)
.L_14:
        /*003c*/ 	.word	0x00000000
        /*0040*/ 	.short	0x0000
        /*0042*/ 	.short	0x0000
        /*0044*/ 	.byte	0x00, 0xf5, 0x21, 0x00


	//----- nvinfo : EIATTR_SPARSE_MMA_MASK
	.align		4
.L_15:
        /*0048*/ 	.byte	0x03, 0x50
        /*004a*/ 	.short	0x0000


	//----- nvinfo : EIATTR_MAXREG_COUNT
	.align		4
        /*004c*/ 	.byte	0x03, 0x1b
        /*004e*/ 	.short	0x00ff


	//----- nvinfo : EIATTR_MERCURY_ISA_VERSION
	.align		4
        /*0050*/ 	.byte	0x03, 0x5f
        /*0052*/ 	.short	0x0101


	//----- nvinfo : EIATTR_VRC_CTA_INIT_COUNT
	.align		4
        /*0054*/ 	.byte	0x02, 0x4a
	.zero		1
	.zero		1


	//----- nvinfo : EIATTR_EXIT_INSTR_OFFSETS
	.align		4
        /*0058*/ 	.byte	0x04, 0x1c
        /*005a*/ 	.short	(.L_17 - .L_16)


	//   ....[0]....
.L_16:
        /*005c*/ 	.word	0x00000070


	//   ....[1]....
        /*0060*/ 	.word	0x00000a80


	//----- nvinfo : EIATTR_CBANK_PARAM_SIZE
	.align		4
.L_17:
        /*0064*/ 	.byte	0x03, 0x19
        /*0066*/ 	.short	0x001c


	//----- nvinfo : EIATTR_PARAM_CBANK
	.align		4
        /*0068*/ 	.byte	0x04, 0x0a
        /*006a*/ 	.short	(.L_19 - .L_18)
	.align		4
.L_18:
        /*006c*/ 	.word	index@(.nv.constant0._Z13matvec_kernelPfS_S_i)
        /*0070*/ 	.short	0x0380
        /*0072*/ 	.short	0x001c


	//----- nvinfo : EIATTR_SW_WAR
	.align		4
.L_19:
        /*0074*/ 	.byte	0x04, 0x36
        /*0076*/ 	.short	(.L_21 - .L_20)
.L_20:
        /*0078*/ 	.word	0x00000008
.L_21:


//--------------------- .nv.callgraph             --------------------------
	.section	.nv.callgraph,"",@"SHT_CUDA_CALLGRAPH"
	.align	4
	.sectionentsize	8
	.align		4
        /*0000*/ 	.word	0x00000000
	.align		4
        /*0004*/ 	.word	0xffffffff
	.align		4
        /*0008*/ 	.word	0x00000000
	.align		4
        /*000c*/ 	.word	0xfffffffe
	.align		4
        /*0010*/ 	.word	0x00000000
	.align		4
        /*0014*/ 	.word	0xfffffffd
	.align		4
        /*0018*/ 	.word	0x00000000
	.align		4
        /*001c*/ 	.word	0xfffffffc


//--------------------- .text._Z13matvec_kernelPfS_S_i --------------------------
	.section	.text._Z13matvec_kernelPfS_S_i,"ax",@progbits
	.align	128
        .global         _Z13matvec_kernelPfS_S_i
        .type           _Z13matvec_kernelPfS_S_i,@function
        .size           _Z13matvec_kernelPfS_S_i,(.L_x_7 - _Z13matvec_kernelPfS_S_i)
        .other          _Z13matvec_kernelPfS_S_i,@"STO_CUDA_ENTRY STV_DEFAULT"
_Z13matvec_kernelPfS_S_i:
.text._Z13matvec_kernelPfS_S_i:
[----:B------:R-:W-:Y:S01]  /*0000*/  LDC R1, c[0x0][0x37c] ;  /* 0x0000df00ff017b82 */ /* 0x000fe20000000800 */
[----:B------:R-:W0:Y:S07]  /*0010*/  S2R R3, SR_TID.X ;  /* 0x0000000000037919 */ /* 0x000e2e0000002100 */
[----:B------:R-:W0:Y:S01]  /*0020*/  S2UR UR4, SR_CTAID.X ;  /* 0x00000000000479c3 */ /* 0x000e220000002500 */
[----:B------:R-:W1:Y:S07]  /*0030*/  LDCU UR16, c[0x0][0x398] ;  /* 0x00007300ff1077ac */ /* 0x000e6e0008000800 */
[----:B------:R-:W0:Y:S02]  /*0040*/  LDC R0, c[0x0][0x360] ;  /* 0x0000d800ff007b82 */ /* 0x000e240000000800 */
[----:B0-----:R-:W-:-:S05]  /*0050*/  IMAD R0, R0, UR4, R3 ;  /* 0x0000000400007c24 */ /* 0x001fca000f8e0203 */
[----:B-1----:R-:W-:-:S13]  /*0060*/  ISETP.GE.AND P0, PT, R0, UR16, PT ;  /* 0x0000001000007c0c */ /* 0x002fda000bf06270 */
[----:B------:R-:W-:Y:S05]  /*0070*/  @P0 EXIT ;  /* 0x000000000000094d */ /* 0x000fea0003800000 */
[----:B------:R-:W-:Y:S01]  /*0080*/  UISETP.GE.AND UP0, UPT, UR16, 0x1, UPT ;  /* 0x000000011000788c */ /* 0x000fe2000bf06270 */
[----:B------:R-:W-:Y:S01]  /*0090*/  HFMA2 R15, -RZ, RZ, 0, 0 ;  /* 0x00000000ff0f7431 */ /* 0x000fe200000001ff */
[----:B------:R-:W0:Y:S07]  /*00a0*/  LDCU.64 UR14, c[0x0][0x358] ;  /* 0x00006b00ff0e77ac */ /* 0x000e2e0008000a00 */
[----:B------:R-:W-:Y:S05]  /*00b0*/  BRA.U !UP0, `(.L_x_0) ;  /* 0x0000000908647547 */ /* 0x000fea000b800000 */
[----:B------:R-:W-:Y:S02]  /*00c0*/  UISETP.GE.U32.AND UP1, UPT, UR16, 0x10, UPT ;  /* 0x000000101000788c */ /* 0x000fe4000bf26070 */
[----:B------:R-:W-:Y:S01]  /*00d0*/  IMAD R7, R0, UR16, RZ ;  /* 0x0000001000077c24 */ /* 0x000fe2000f8e02ff */
[----:B------:R-:W-:Y:S01]  /*00e0*/  ULOP3.LUT UR12, UR16, 0xf, URZ, 0xc0, !UPT ;  /* 0x0000000f100c7892 */ /* 0x000fe2000f8ec0ff */
[----:B------:R-:W-:Y:S02]  /*00f0*/  MOV R15, RZ ;  /* 0x000000ff000f7202 */ /* 0x000fe40000000f00 */
[----:B------:R-:W-:Y:S01]  /*0100*/  MOV R8, RZ ;  /* 0x000000ff00087202 */ /* 0x000fe20000000f00 */
[----:B------:R-:W-:Y:S02]  /*0110*/  UISETP.NE.AND UP0, UPT, UR12, URZ, UPT ;  /* 0x000000ff0c00728c */ /* 0x000fe4000bf05270 */
[----:B------:R-:W-:Y:S09]  /*0120*/  BRA.U !UP1, `(.L_x_1) ;  /* 0x0000000509147547 */ /* 0x000ff2000b800000 */
[----:B------:R-:W1:Y:S01]  /*0130*/  LDCU.128 UR8, c[0x0][0x380] ;  /* 0x00007000ff0877ac */ /* 0x000e620008000c00 */
[----:B------:R-:W-:Y:S02]  /*0140*/  MOV R15, RZ ;  /* 0x000000ff000f7202 */ /* 0x000fe40000000f00 */
[----:B------:R-:W-:Y:S01]  /*0150*/  MOV R6, R7 ;  /* 0x0000000700067202 */ /* 0x000fe20000000f00 */
[----:B------:R-:W-:-:S06]  /*0160*/  ULOP3.LUT UR13, UR16, 0x7ffffff0, URZ, 0xc0, !UPT ;  /* 0x7ffffff0100d7892 */ /* 0x000fcc000f8ec0ff */
[----:B------:R-:W-:Y:S01]  /*0170*/  MOV R8, UR13 ;  /* 0x0000000d00087c02 */ /* 0x000fe20008000f00 */
[----:B-1----:R-:W-:Y:S02]  /*0180*/  UIADD3 UR4, UP2, UPT, UR10, 0x20, URZ ;  /* 0x000000200a047890 */ /* 0x002fe4000ff5e0ff */
[----:B------:R-:W-:Y:S02]  /*0190*/  UIADD3 UR6, UP1, UPT, UR8, 0x20, URZ ;  /* 0x0000002008067890 */ /* 0x000fe4000ff3e0ff */
[----:B------:R-:W-:Y:S02]  /*01a0*/  UIADD3.X UR5, UPT, UPT, URZ, UR11, URZ, UP2, !UPT ;  /* 0x0000000bff057290 */ /* 0x000fe400097fe4ff */
[----:B------:R-:W-:Y:S01]  /*01b0*/  MOV R2, UR4 ;  /* 0x0000000400027c02 */ /* 0x000fe20008000f00 */
[----:B------:R-:W-:Y:S02]  /*01c0*/  UIADD3 UR8, UPT, UPT, -UR13, URZ, URZ ;  /* 0x000000ff0d087290 */ /* 0x000fe4000fffe1ff */
[----:B------:R-:W-:Y:S01]  /*01d0*/  UIADD3.X UR7, UPT, UPT, URZ, UR9, URZ, UP1, !UPT ;  /* 0x00000009ff077290 */ /* 0x000fe20008ffe4ff */
[----:B------:R-:W-:-:S11]  /*01e0*/  MOV R3, UR5 ;  /* 0x0000000500037c02 */ /* 0x000fd60008000f00 */
.L_x_2:
[----:B------:R-:W-:Y:S01]  /*01f0*/  MOV R4, UR6 ;  /* 0x0000000600047c02 */ /* 0x000fe20008000f00 */
[----:B0-----:R-:W2:Y:S01]  /*0200*/  LDG.E R17, desc[UR14][R2.64+-0x20] ;  /* 0xffffe00e02117981 */ /* 0x001ea2000c1e1900 */
[----:B------:R-:W-:-:S03]  /*0210*/  MOV R5, UR7 ;  /* 0x0000000700057c02 */ /* 0x000fc60008000f00 */
[----:B------:R-:W3:Y:S01]  /*0220*/  LDG.E R25, desc[UR14][R2.64+-0x1c] ;  /* 0xffffe40e02197981 */ /* 0x000ee2000c1e1900 */
[----:B------:R-:W-:-:S03]  /*0230*/  IMAD.WIDE R4, R6, 0x4, R4 ;  /* 0x0000000406047825 */ /* 0x000fc600078e0204 */
[----:B------:R-:W4:Y:S04]  /*0240*/  LDG.E R19, desc[UR14][R2.64+-0x18] ;  /* 0xffffe80e02137981 */ /* 0x000f28000c1e1900 */
[----:B------:R-:W2:Y:S04]  /*0250*/  LDG.E R16, desc[UR14][R4.64+-0x20] ;  /* 0xffffe00e04107981 */ /* 0x000ea8000c1e1900 */
[----:B------:R-:W3:Y:S04]  /*0260*/  LDG.E R18, desc[UR14][R4.64+-0x1c] ;  /* 0xffffe40e04127981 */ /* 0x000ee8000c1e1900 */
[----:B------:R-:W4:Y:S04]  /*0270*/  LDG.E R20, desc[UR14][R4.64+-0x18] ;  /* 0xffffe80e04147981 */ /* 0x000f28000c1e1900 */
[----:B------:R-:W5:Y:S04]  /*0280*/  LDG.E R22, desc[UR14][R2.64+-0x14] ;  /* 0xffffec0e02167981 */ /* 0x000f68000c1e1900 */
        /* <DEDUP_REMOVED lines=8> */
[----:B------:R-:W5:Y:S01]  /*0310*/  LDG.E R14, desc[UR14][R4.64+-0x4] ;  /* 0xfffffc0e040e7981 */ /* 0x000f62000c1e1900 */
[----:B--2---:R-:W-:-:S03]  /*0320*/  FFMA R17, R16, R17, R15 ;  /* 0x0000001110117223 */ /* 0x004fc6000000000f */
[----:B------:R-:W2:Y:S04]  /*0330*/  LDG.E R15, desc[UR14][R2.64] ;  /* 0x0000000e020f7981 */ /* 0x000ea8000c1e1900 */
[----:B------:R-:W2:Y:S01]  /*0340*/  LDG.E R16, desc[UR14][R4.64] ;  /* 0x0000000e04107981 */ /* 0x000ea2000c1e1900 */
[----:B---3--:R-:W-:-:S03]  /*0350*/  FFMA R25, R18, R25, R17 ;  /* 0x0000001912197223 */ /* 0x008fc60000000011 */
[----:B------:R-:W3:Y:S01]  /*0360*/  LDG.E R17, desc[UR14][R2.64+0x4] ;  /* 0x0000040e02117981 */ /* 0x000ee2000c1e1900 */
[----:B----4-:R-:W-:-:S03]  /*0370*/  FFMA R26, R20, R19, R25 ;  /* 0x00000013141a7223 */ /* 0x010fc60000000019 */
[----:B------:R-:W3:Y:S04]  /*0380*/  LDG.E R18, desc[UR14][R4.64+0x4] ;  /* 0x0000040e04127981 */ /* 0x000ee8000c1e1900 */
[----:B------:R-:W4:Y:S01]  /*0390*/  LDG.E R20, desc[UR14][R2.64+0x8] ;  /* 0x0000080e02147981 */ /* 0x000f22000c1e1900 */
[----:B-----5:R-:W-:-:S03]  /*03a0*/  FFMA R25, R21, R22, R26 ;  /* 0x0000001615197223 */ /* 0x020fc6000000001a */
[----:B------:R-:W4:Y:S04]  /*03b0*/  LDG.E R19, desc[UR14][R4.64+0x8] ;  /* 0x0000080e04137981 */ /* 0x000f28000c1e1900 */
[----:B------:R-:W5:Y:S01]  /*03c0*/  LDG.E R22, desc[UR14][R2.64+0xc] ;  /* 0x00000c0e02167981 */ /* 0x000f62000c1e1900 */
[----:B------:R-:W-:-:S03]  /*03d0*/  FFMA R25, R24, R23, R25 ;  /* 0x0000001718197223 */ /* 0x000fc60000000019 */
[----:B------:R-:W5:Y:S04]  /*03e0*/  LDG.E R21, desc[UR14][R4.64+0xc] ;  /* 0x00000c0e04157981 */ /* 0x000f68000c1e1900 */
[----:B------:R-:W5:Y:S01]  /*03f0*/  LDG.E R24, desc[UR14][R2.64+0x10] ;  /* 0x0000100e02187981 */ /* 0x000f62000c1e1900 */
[----:B------:R-:W-:-:S03]  /*0400*/  FFMA R25, R10, R9, R25 ;  /* 0x000000090a197223 */ /* 0x000fc60000000019 */
[----:B------:R-:W5:Y:S04]  /*0410*/  LDG.E R23, desc[UR14][R4.64+0x10] ;  /* 0x0000100e04177981 */ /* 0x000f68000c1e1900 */
[----:B------:R-:W5:Y:S01]  /*0420*/  LDG.E R10, desc[UR14][R2.64+0x14] ;  /* 0x0000140e020a7981 */ /* 0x000f62000c1e1900 */
[----:B------:R-:W-:-:S03]  /*0430*/  FFMA R27, R12, R11, R25 ;  /* 0x0000000b0c1b7223 */ /* 0x000fc60000000019 */
[----:B------:R-:W5:Y:S04]  /*0440*/  LDG.E R9, desc[UR14][R4.64+0x14] ;  /* 0x0000140e04097981 */ /* 0x000f68000c1e1900 */
[----:B------:R-:W5:Y:S04]  /*0450*/  LDG.E R11, desc[UR14][R2.64+0x18] ;  /* 0x0000180e020b7981 */ /* 0x000f68000c1e1900 */
[----:B------:R-:W5:Y:S04]  /*0460*/  LDG.E R12, desc[UR14][R4.64+0x18] ;  /* 0x0000180e040c7981 */ /* 0x000f68000c1e1900 */
[----:B------:R-:W5:Y:S04]  /*0470*/  LDG.E R25, desc[UR14][R4.64+0x1c] ;  /* 0x00001c0e04197981 */ /* 0x000f68000c1e1900 */
[----:B------:R0:W5:Y:S01]  /*0480*/  LDG.E R26, desc[UR14][R2.64+0x1c] ;  /* 0x00001c0e021a7981 */ /* 0x000162000c1e1900 */
[----:B------:R-:W-:Y:S01]  /*0490*/  FFMA R13, R14, R13, R27 ;  /* 0x0000000d0e0d7223 */ /* 0x000fe2000000001b */
[----:B------:R-:W-:-:S04]  /*04a0*/  UIADD3 UR8, UPT, UPT, UR8, 0x10, URZ ;  /* 0x0000001008087890 */ /* 0x000fc8000fffe0ff */
[----:B------:R-:W-:Y:S01]  /*04b0*/  UISETP.NE.AND UP1, UPT, UR8, URZ, UPT ;  /* 0x000000ff0800728c */ /* 0x000fe2000bf25270 */
[----:B0-----:R-:W-:Y:S02]  /*04c0*/  IADD3 R2, P0, PT, R2, 0x40, RZ ;  /* 0x0000004002027810 */ /* 0x001fe40007f1e0ff */
[----:B------:R-:W-:Y:S02]  /*04d0*/  IADD3 R6, PT, PT, R6, 0x10, RZ ;  /* 0x0000001006067810 */ /* 0x000fe40007ffe0ff */
[----:B------:R-:W-:Y:S01]  /*04e0*/  IADD3.X R3, PT, PT, RZ, R3, RZ, P0, !PT ;  /* 0x00000003ff037210 */ /* 0x000fe200007fe4ff */
[----:B--2---:R-:W-:-:S04]  /*04f0*/  FFMA R13, R16, R15, R13 ;  /* 0x0000000f100d7223 */ /* 0x004fc8000000000d */
[----:B---3--:R-:W-:-:S04]  /*0500*/  FFMA R18, R18, R17, R13 ;  /* 0x0000001112127223 */ /* 0x008fc8000000000d */
[----:B----4-:R-:W-:-:S04]  /*0510*/  FFMA R18, R19, R20, R18 ;  /* 0x0000001413127223 */ /* 0x010fc80000000012 */
[----:B-----5:R-:W-:-:S04]  /*0520*/  FFMA R18, R21, R22, R18 ;  /* 0x0000001615127223 */ /* 0x020fc80000000012 */
[----:B------:R-:W-:-:S04]  /*0530*/  FFMA R18, R23, R24, R18 ;  /* 0x0000001817127223 */ /* 0x000fc80000000012 */
[----:B------:R-:W-:-:S04]  /*0540*/  FFMA R9, R9, R10, R18 ;  /* 0x0000000a09097223 */ /* 0x000fc80000000012 */
[----:B------:R-:W-:-:S04]  /*0550*/  FFMA R12, R12, R11, R9 ;  /* 0x0000000b0c0c7223 */ /* 0x000fc80000000009 */
[----:B------:R-:W-:Y:S01]  /*0560*/  FFMA R15, R25, R26, R12 ;  /* 0x0000001a190f7223 */ /* 0x000fe2000000000c */
[----:B------:R-:W-:Y:S06]  /*0570*/  BRA.U UP1, `(.L_x_2) ;  /* 0xfffffffd011c7547 */ /* 0x000fec000b83ffff */
.L_x_1:
[----:B------:R-:W-:Y:S05]  /*0580*/  BRA.U !UP0, `(.L_x_0) ;  /* 0x0000000508307547 */ /* 0x000fea000b800000 */
[----:B------:R-:W-:Y:S02]  /*0590*/  UISETP.GE.U32.AND UP0, UPT, UR12, 0x8, UPT ;  /* 0x000000080c00788c */ /* 0x000fe4000bf06070 */
[----:B------:R-:W-:-:S04]  /*05a0*/  ULOP3.LUT UR5, UR16, 0x7, URZ, 0xc0, !UPT ;  /* 0x0000000710057892 */ /* 0x000fc8000f8ec0ff */
[----:B------:R-:W-:-:S03]  /*05b0*/  UISETP.NE.AND UP1, UPT, UR5, URZ, UPT ;  /* 0x000000ff0500728c */ /* 0x000fc6000bf25270 */
[----:B------:R-:W-:Y:S08]  /*05c0*/  BRA.U !UP0, `(.L_x_3) ;  /* 0x0000000108787547 */ /* 0x000ff0000b800000 */
[----:B------:R-:W1:Y:S01]  /*05d0*/  LDC.64 R2, c[0x0][0x380] ;  /* 0x0000e000ff027b82 */ /* 0x000e620000000a00 */
[----:B------:R-:W-:-:S07]  /*05e0*/  IADD3 R9, PT, PT, R7, R8, RZ ;  /* 0x0000000807097210 */ /* 0x000fce0007ffe0ff */
[----:B------:R-:W2:Y:S01]  /*05f0*/  LDC.64 R4, c[0x0][0x388] ;  /* 0x0000e200ff047b82 */ /* 0x000ea20000000a00 */
[----:B-1----:R-:W-:-:S05]  /*0600*/  IMAD.WIDE R2, R9, 0x4, R2 ;  /* 0x0000000409027825 */ /* 0x002fca00078e0202 */
[----:B0-----:R-:W3:Y:S01]  /*0610*/  LDG.E R10, desc[UR14][R2.64] ;  /* 0x0000000e020a7981 */ /* 0x001ee2000c1e1900 */
[----:B--2---:R-:W-:-:S03]  /*0620*/  IMAD.WIDE.U32 R4, R8, 0x4, R4 ;  /* 0x0000000408047825 */ /* 0x004fc600078e0004 */
[----:B------:R-:W2:Y:S04]  /*0630*/  LDG.E R13, desc[UR14][R2.64+0x4] ;  /* 0x0000040e020d7981 */ /* 0x000ea8000c1e1900 */
[----:B------:R-:W3:Y:S04]  /*0640*/  LDG.E R11, desc[UR14][R4.64] ;  /* 0x0000000e040b7981 */ /* 0x000ee8000c1e1900 */
[----:B------:R-:W2:Y:S04]  /*0650*/  LDG.E R12, desc[UR14][R4.64+0x4] ;  /* 0x0000040e040c7981 */ /* 0x000ea8000c1e1900 */
[----:B------:R-:W4:Y:S04]  /*0660*/  LDG.E R17, desc[UR14][R2.64+0x8] ;  /* 0x0000080e02117981 */ /* 0x000f28000c1e1900 */
        /* <DEDUP_REMOVED lines=11> */
[----:B------:R-:W-:Y:S01]  /*0720*/  IADD3 R8, PT, PT, R8, 0x8, RZ ;  /* 0x0000000808087810 */ /* 0x000fe20007ffe0ff */
[----:B---3--:R-:W-:-:S04]  /*0730*/  FFMA R10, R10, R11, R15 ;  /* 0x0000000b0a0a7223 */ /* 0x008fc8000000000f */
[----:B--2---:R-:W-:-:S04]  /*0740*/  FFMA R10, R13, R12, R10 ;  /* 0x0000000c0d0a7223 */ /* 0x004fc8000000000a */
[----:B----4-:R-:W-:-:S04]  /*0750*/  FFMA R10, R17, R14, R10 ;  /* 0x0000000e110a7223 */ /* 0x010fc8000000000a */
[----:B-----5:R-:W-:-:S04]  /*0760*/  FFMA R10, R19, R16, R10 ;  /* 0x00000010130a7223 */ /* 0x020fc8000000000a */
[----:B------:R-:W-:-:S04]  /*0770*/  FFMA R10, R21, R18, R10 ;  /* 0x00000012150a7223 */ /* 0x000fc8000000000a */
[----:B------:R-:W-:-:S04]  /*0780*/  FFMA R23, R23, R20, R10 ;  /* 0x0000001417177223 */ /* 0x000fc8000000000a */
[----:B------:R-:W-:-:S04]  /*0790*/  FFMA R6, R6, R9, R23 ;  /* 0x0000000906067223 */ /* 0x000fc80000000017 */
[----:B------:R-:W-:-:S07]  /*07a0*/  FFMA R15, R25, R22, R6 ;  /* 0x00000016190f7223 */ /* 0x000fce0000000006 */
.L_x_3:
        /* <DEDUP_REMOVED lines=17> */
[----:B------:R-:W5:Y:S01]  /*08c0*/  LDG.E R14, desc[UR14][R4.64+0xc] ;  /* 0x00000c0e040e7981 */ /* 0x000f62000c1e1900 */
[----:B------:R-:W-:Y:S01]  /*08d0*/  IADD3 R8, PT, PT, R8, 0x4, RZ ;  /* 0x0000000408087810 */ /* 0x000fe20007ffe0ff */
[----:B---3--:R-:W-:-:S04]  /*08e0*/  FFMA R6, R6, R9, R15 ;  /* 0x0000000906067223 */ /* 0x008fc8000000000f */
[----:B--2---:R-:W-:-:S04]  /*08f0*/  FFMA R6, R11, R10, R6 ;  /* 0x0000000a0b067223 */ /* 0x004fc80000000006 */
[----:B----4-:R-:W-:-:S04]  /*0900*/  FFMA R6, R13, R12, R6 ;  /* 0x0000000c0d067223 */ /* 0x010fc80000000006 */
[----:B-----5:R-:W-:-:S07]  /*0910*/  FFMA R15, R17, R14, R6 ;  /* 0x0000000e110f7223 */ /* 0x020fce0000000006 */
.L_x_4:
[----:B------:R-:W-:Y:S05]  /*0920*/  BRA.U !UP1, `(.L_x_0) ;  /* 0x0000000109487547 */ /* 0x000fea000b800000 */
[----:B------:R-:W1:Y:S01]  /*0930*/  LDC.64 R2, c[0x0][0x388] ;  /* 0x0000e200ff027b82 */ /* 0x000e620000000a00 */
[----:B------:R-:W-:Y:S01]  /*0940*/  IADD3 R7, PT, PT, R7, R8, RZ ;  /* 0x0000000807077210 */ /* 0x000fe20007ffe0ff */
[----:B------:R-:W-:-:S06]  /*0950*/  UIADD3 UR4, UPT, UPT, -UR4, URZ, URZ ;  /* 0x000000ff04047290 */ /* 0x000fcc000fffe1ff */
[----:B------:R-:W2:Y:S01]  /*0960*/  LDC.64 R10, c[0x0][0x380] ;  /* 0x0000e000ff0a7b82 */ /* 0x000ea20000000a00 */
[----:B-1----:R-:W-:-:S03]  /*0970*/  IMAD.WIDE.U32 R2, R8, 0x4, R2 ;  /* 0x0000000408027825 */ /* 0x002fc600078e0002 */
[----:B------:R-:W-:Y:S02]  /*0980*/  MOV R6, R2 ;  /* 0x0000000200067202 */ /* 0x000fe40000000f00 */
[----:B------:R-:W-:-:S07]  /*0990*/  MOV R5, R3 ;  /* 0x0000000300057202 */ /* 0x000fce0000000f00 */
.L_x_5:
[----:B--2---:R-:W-:Y:S01]  /*09a0*/  IMAD.WIDE R2, R7, 0x4, R10 ;  /* 0x0000000407027825 */ /* 0x004fe200078e020a */
[----:B------:R-:W-:-:S05]  /*09b0*/  MOV R4, R6 ;  /* 0x0000000600047202 */ /* 0x000fca0000000f00 */
[----:B0-----:R-:W2:Y:S04]  /*09c0*/  LDG.E R2, desc[UR14][R2.64] ;  /* 0x0000000e02027981 */ /* 0x001ea8000c1e1900 */
[----:B------:R0:W2:Y:S01]  /*09d0*/  LDG.E R4, desc[UR14][R4.64] ;  /* 0x0000000e04047981 */ /* 0x0000a2000c1e1900 */
[----:B------:R-:W-:Y:S01]  /*09e0*/  UIADD3 UR4, UPT, UPT, UR4, 0x1, URZ ;  /* 0x0000000104047890 */ /* 0x000fe2000fffe0ff */
[----:B------:R-:W-:Y:S02]  /*09f0*/  IADD3 R6, P0, PT, R6, 0x4, RZ ;  /* 0x0000000406067810 */ /* 0x000fe40007f1e0ff */
[----:B------:R-:W-:Y:S01]  /*0a00*/  IADD3 R7, PT, PT, R7, 0x1, RZ ;  /* 0x0000000107077810 */ /* 0x000fe20007ffe0ff */
[----:B------:R-:W-:Y:S01]  /*0a10*/  UISETP.NE.AND UP0, UPT, UR4, URZ, UPT ;  /* 0x000000ff0400728c */ /* 0x000fe2000bf05270 */
[----:B0-----:R-:W-:Y:S01]  /*0a20*/  IADD3.X R5, PT, PT, RZ, R5, RZ, P0, !PT ;  /* 0x00000005ff057210 */ /* 0x001fe200007fe4ff */
[----:B--2---:R-:W-:-:S07]  /*0a30*/  FFMA R15, R2, R4, R15 ;  /* 0x00000004020f7223 */ /* 0x004fce000000000f */
[----:B------:R-:W-:Y:S05]  /*0a40*/  BRA.U UP0, `(.L_x_5) ;  /* 0xfffffffd00d47547 */ /* 0x000fea000b83ffff */
.L_x_0:
[----:B------:R-:W1:Y:S02]  /*0a50*/  LDC.64 R2, c[0x0][0x390] ;  /* 0x0000e400ff027b82 */ /* 0x000e640000000a00 */
[----:B-1----:R-:W-:-:S05]  /*0a60*/  IMAD.WIDE R2, R0, 0x4, R2 ;  /* 0x0000000400027825 */ /* 0x002fca00078e0202 */
[----:B0-----:R-:W-:Y:S01]  /*0a70*/  STG.E desc[UR14][R2.64], R15 ;  /* 0x0000000f02007986 */ /* 0x001fe2000c10190e */
[----:B------:R-:W-:Y:S05]  /*0a80*/  EXIT ;  /* 0x000000000000794d */ /* 0x000fea0003800000 */
.L_x_6:
[----:B------:R-:W-:-:S00]  /*0a90*/  BRA `(.L_x_6) ;  /* 0xfffffffc00fc7947 */ /* 0x000fc0000383ffff */
[----:B------:R-:W-:-:S00]  /*0aa0*/  NOP ;  /* 0x0000000000007918 */ /* 0x000fc00000000000 */
        /* <DEDUP_REMOVED lines=13> */
.L_x_7:


//--------------------- .nv.shared.reserved.0     --------------------------
	.section	.nv.shared.reserved.0,"aw",@nobits
	.weak		__nv_reservedSMEM_offset_0_alias
	.size		__nv_reservedSMEM_offset_0_alias, 0, 64
	.other		__nv_reservedSMEM_offset_0_alias,@"STO_CUDA_RESERVED_SHARED STV_DEFAULT"
__nv_reservedSMEM_offset_0_alias:
	.zero		0
	.zero		64


//--------------------- .nv.constant0._Z13matvec_kernelPfS_S_i --------------------------
	.section	.nv.constant0._Z13matvec_kernelPfS_S_i,"a",@progbits
	.sectionflags	@""
	.align	4
.nv.constant0._Z13matvec_kernelPfS_S_i:
	.zero		924


//--------------------- SYMBOLS --------------------------

	.type		.nv.reservedSmem.offset0,@object
	.size		.nv.reservedSmem.offset0,0x4
